	.headerflags	@"EF_CUDA_TEXMODE_UNIFIED EF_CUDA_64BIT_ADDRESS EF_CUDA_SM89 EF_CUDA_VIRTUAL_SM(EF_CUDA_SM89)"
	.elftype	@"ET_EXEC"


//--------------------- .nv.info                  --------------------------
	.section	.nv.info,"",@"SHT_CUDA_INFO"
	.align	4


	//----- nvinfo : EIATTR_REGCOUNT
	.align		4
        /*0000*/ 	.byte	0x04, 0x2f
        /*0002*/ 	.short	(.L_1 - .L_0)
	.align		4
.L_0:
        /*0004*/ 	.word	index@(triton_red_fused_native_layer_norm_native_layer_norm_backward_view_4)
        /*0008*/ 	.word	0x0000002f


	//----- nvinfo : EIATTR_FRAME_SIZE
	.align		4
.L_1:
        /*000c*/ 	.byte	0x04, 0x11
        /*000e*/ 	.short	(.L_3 - .L_2)
	.align		4
.L_2:
        /*0010*/ 	.word	index@(triton_red_fused_native_layer_norm_native_layer_norm_backward_view_4)
        /*0014*/ 	.word	0x00000000


	//----- nvinfo : EIATTR_MIN_STACK_SIZE
	.align		4
.L_3:
        /*0018*/ 	.byte	0x04, 0x12
        /*001a*/ 	.short	(.L_5 - .L_4)
	.align		4
.L_4:
        /*001c*/ 	.word	index@(triton_red_fused_native_layer_norm_native_layer_norm_backward_view_4)
        /*0020*/ 	.word	0x00000000
.L_5:


//--------------------- .nv.info.triton_red_fused_native_layer_norm_native_layer_norm_backward_view_4 --------------------------
	.section	.nv.info.triton_red_fused_native_layer_norm_native_layer_norm_backward_view_4,"",@"SHT_CUDA_INFO"
	.sectionflags	@""
	.align	4


	//----- nvinfo : EIATTR_CUDA_API_VERSION
	.align		4
        /*0000*/ 	.byte	0x04, 0x37
        /*0002*/ 	.short	(.L_7 - .L_6)
.L_6:
        /*0004*/ 	.word	0x00000080


	//----- nvinfo : EIATTR_PARAM_CBANK
	.align		4
.L_7:
        /*0008*/ 	.byte	0x04, 0x0a
        /*000a*/ 	.short	(.L_9 - .L_8)
	.align		4
.L_8:
        /*000c*/ 	.word	index@(.nv.constant0.triton_red_fused_native_layer_norm_native_layer_norm_backward_view_4)
        /*0010*/ 	.short	0x0160
        /*0012*/ 	.short	0x0040


	//----- nvinfo : EIATTR_CBANK_PARAM_SIZE
	.align		4
.L_9:
        /*0014*/ 	.byte	0x03, 0x19
        /*0016*/ 	.short	0x0040


	//----- nvinfo : EIATTR_KPARAM_INFO
	.align		4
        /*0018*/ 	.byte	0x04, 0x17
        /*001a*/ 	.short	(.L_11 - .L_10)
.L_10:
        /*001c*/ 	.word	0x00000000
        /*0020*/ 	.short	0x0008
        /*0022*/ 	.short	0x0038
        /*0024*/ 	.byte	0x00, 0xf4, 0x21, 0x00


	//----- nvinfo : EIATTR_KPARAM_INFO
	.align		4
.L_11:
        /*0028*/ 	.byte	0x04, 0x17
        /*002a*/ 	.short	(.L_13 - .L_12)
.L_12:
        /*002c*/ 	.word	0x00000000
        /*0030*/ 	.short	0x0007
        /*0032*/ 	.short	0x0034
        /*0034*/ 	.byte	0x00, 0xf0, 0x11, 0x00


	//----- nvinfo : EIATTR_KPARAM_INFO
	.align		4
.L_13:
        /*0038*/ 	.byte	0x04, 0x17
        /*003a*/ 	.short	(.L_15 - .L_14)
.L_14:
        /*003c*/ 	.word	0x00000000
        /*0040*/ 	.short	0x0006
        /*0042*/ 	.short	0x0030
        /*0044*/ 	.byte	0x00, 0xf0, 0x11, 0x00


	//----- nvinfo : EIATTR_KPARAM_INFO
	.align		4
.L_15:
        /*0048*/ 	.byte	0x04, 0x17
        /*004a*/ 	.short	(.L_17 - .L_16)
.L_16:
        /*004c*/ 	.word	0x00000000
        /*0050*/ 	.short	0x0005
        /*0052*/ 	.short	0x0028
        /*0054*/ 	.byte	0x00, 0xf4, 0x21, 0x00


	//----- nvinfo : EIATTR_KPARAM_INFO
	.align		4
.L_17:
        /*0058*/ 	.byte	0x04, 0x17
        /*005a*/ 	.short	(.L_19 - .L_18)
.L_18:
        /*005c*/ 	.word	0x00000000
        /*0060*/ 	.short	0x0004
        /*0062*/ 	.short	0x0020
        /*0064*/ 	.byte	0x00, 0xf4, 0x21, 0x00


	//----- nvinfo : EIATTR_KPARAM_INFO
	.align		4
.L_19:
        /*0068*/ 	.byte	0x04, 0x17
        /*006a*/ 	.short	(.L_21 - .L_20)
.L_20:
        /*006c*/ 	.word	0x00000000
        /*0070*/ 	.short	0x0003
        /*0072*/ 	.short	0x0018
        /*0074*/ 	.byte	0x00, 0xf4, 0x21, 0x00


	//----- nvinfo : EIATTR_KPARAM_INFO
	.align		4
.L_21:
        /*0078*/ 	.byte	0x04, 0x17
        /*007a*/ 	.short	(.L_23 - .L_22)
.L_22:
        /*007c*/ 	.word	0x00000000
        /*0080*/ 	.short	0x0002
        /*0082*/ 	.short	0x0010
        /*0084*/ 	.byte	0x00, 0xf4, 0x21, 0x00


	//----- nvinfo : EIATTR_KPARAM_INFO
	.align		4
.L_23:
        /*0088*/ 	.byte	0x04, 0x17
        /*008a*/ 	.short	(.L_25 - .L_24)
.L_24:
        /*008c*/ 	.word	0x00000000
        /*0090*/ 	.short	0x0001
        /*0092*/ 	.short	0x0008
        /*0094*/ 	.byte	0x00, 0xf4, 0x21, 0x00


	//----- nvinfo : EIATTR_KPARAM_INFO
	.align		4
.L_25:
        /*0098*/ 	.byte	0x04, 0x17
        /*009a*/ 	.short	(.L_27 - .L_26)
.L_26:
        /*009c*/ 	.word	0x00000000
        /*00a0*/ 	.short	0x0000
        /*00a2*/ 	.short	0x0000
        /*00a4*/ 	.byte	0x00, 0xf4, 0x21, 0x00


	//----- nvinfo : EIATTR_MAXREG_COUNT
	.align		4
.L_27:
        /*00a8*/ 	.byte	0x03, 0x1b
        /*00aa*/ 	.short	0x00ff


	//----- nvinfo : EIATTR_COOP_GROUP_MASK_REGIDS
	.align		4
        /*00ac*/ 	.byte	0x04, 0x29
        /*00ae*/ 	.short	(.L_29 - .L_28)


	//   ....[0]....
.L_28:
        /*00b0*/ 	.word	0xffffffff


	//   ....[1]....
        /*00b4*/ 	.word	0xffffffff


	//   ....[2]....
        /*00b8*/ 	.word	0xffffffff


	//   ....[3]....
        /*00bc*/ 	.word	0xffffffff


	//   ....[4]....
        /*00c0*/ 	.word	0xffffffff


	//   ....[5]....
        /*00c4*/ 	.word	0xffffffff


	//   ....[6]....
        /*00c8*/ 	.word	0xffffffff


	//   ....[7]....
        /*00cc*/ 	.word	0xffffffff


	//   ....[8]....
        /*00d0*/ 	.word	0xffffffff


	//   ....[9]....
        /*00d4*/ 	.word	0xffffffff


	//   ....[10]....
        /*00d8*/ 	.word	0xffffffff


	//   ....[11]....
        /*00dc*/ 	.word	0xffffffff


	//   ....[12]....
        /*00e0*/ 	.word	0xffffffff


	//   ....[13]....
        /*00e4*/ 	.word	0xffffffff


	//   ....[14]....
        /*00e8*/ 	.word	0xffffffff


	//   ....[15]....
        /*00ec*/ 	.word	0xffffffff


	//   ....[16]....
        /*00f0*/ 	.word	0xffffffff


	//----- nvinfo : EIATTR_COOP_GROUP_INSTR_OFFSETS
	.align		4
.L_29:
        /*00f4*/ 	.byte	0x04, 0x28
        /*00f6*/ 	.short	(.L_31 - .L_30)


	//   ....[0]....
.L_30:
        /*00f8*/ 	.word	0x00000cf0


	//   ....[1]....
        /*00fc*/ 	.word	0x00000e30


	//   ....[2]....
        /*0100*/ 	.word	0x00000e50


	//   ....[3]....
        /*0104*/ 	.word	0x00000e70


	//   ....[4]....
        /*0108*/ 	.word	0x00000e80


	//   ....[5]....
        /*010c*/ 	.word	0x00000eb0


	//   ....[6]....
        /*0110*/ 	.word	0x00000ed0


	//   ....[7]....
        /*0114*/ 	.word	0x00000ee0


	//   ....[8]....
        /*0118*/ 	.word	0x00000f10


	//   ....[9]....
        /*011c*/ 	.word	0x00000f30


	//   ....[10]....
        /*0120*/ 	.word	0x00000f60


	//   ....[11]....
        /*0124*/ 	.word	0x00000f80


	//   ....[12]....
        /*0128*/ 	.word	0x00000f90


	//   ....[13]....
        /*012c*/ 	.word	0x00000fc0


	//   ....[14]....
        /*0130*/ 	.word	0x00001090


	//   ....[15]....
        /*0134*/ 	.word	0x00001160


	//   ....[16]....
        /*0138*/ 	.word	0x00001190


	//----- nvinfo : EIATTR_EXIT_INSTR_OFFSETS
	.align		4
.L_31:
        /*013c*/ 	.byte	0x04, 0x1c
        /*013e*/ 	.short	(.L_33 - .L_32)


	//   ....[0]....
.L_32:
        /*0140*/ 	.word	0x000012a0


	//   ....[1]....
        /*0144*/ 	.word	0x000012e0


	//----- nvinfo : EIATTR_REQNTID
	.align		4
.L_33:
        /*0148*/ 	.byte	0x04, 0x10
        /*014a*/ 	.short	(.L_35 - .L_34)
.L_34:
        /*014c*/ 	.word	0x00000080
        /*0150*/ 	.word	0x00000001
        /*0154*/ 	.word	0x00000001
.L_35:


//--------------------- .nv.callgraph             --------------------------
	.section	.nv.callgraph,"",@"SHT_CUDA_CALLGRAPH"
	.align	4
	.sectionentsize	8
	.align		4
        /*0000*/ 	.word	0x00000000
	.align		4
        /*0004*/ 	.word	0xffffffff
	.align		4
        /*0008*/ 	.word	0x00000000
	.align		4
        /*000c*/ 	.word	0xfffffffe
	.align		4
        /*0010*/ 	.word	0x00000000
	.align		4
        /*0014*/ 	.word	0xfffffffd
	.align		4
        /*0018*/ 	.word	0x00000000
	.align		4
        /*001c*/ 	.word	0xfffffffc


//--------------------- .nv.rel.action            --------------------------
	.section	.nv.rel.action,"",@"SHT_CUDA_RELOCINFO"
	.align	8
	.sectionentsize	8
        /*0000*/ 	.byte	0x73, 0x00, 0x00, 0x00, 0x00, 0x00, 0x00, 0x00, 0x00, 0x00, 0x00, 0x11, 0x25, 0x00, 0x05, 0x36


//--------------------- .nv.constant0.triton_red_fused_native_layer_norm_native_layer_norm_backward_view_4 --------------------------
	.section	.nv.constant0.triton_red_fused_native_layer_norm_native_layer_norm_backward_view_4,"a",@progbits
	.sectionflags	@""
	.align	4
.nv.constant0.triton_red_fused_native_layer_norm_native_layer_norm_backward_view_4:
	.zero		416


//--------------------- .text.triton_red_fused_native_layer_norm_native_layer_norm_backward_view_4 --------------------------
	.section	.text.triton_red_fused_native_layer_norm_native_layer_norm_backward_view_4,"ax",@progbits
	.sectionflags	@"SHF_BARRIERS=1"
	.sectioninfo	@"SHI_REGISTERS=47"
	.align	128
        .global         triton_red_fused_native_layer_norm_native_layer_norm_backward_view_4
        .type           triton_red_fused_native_layer_norm_native_layer_norm_backward_view_4,@function
        .size           triton_red_fused_native_layer_norm_native_layer_norm_backward_view_4,(.L_x_1 - triton_red_fused_native_layer_norm_native_layer_norm_backward_view_4)
        .other          triton_red_fused_native_layer_norm_native_layer_norm_backward_view_4,@"STO_CUDA_ENTRY STV_DEFAULT"
triton_red_fused_native_layer_norm_native_layer_norm_backward_view_4:
.text.triton_red_fused_native_layer_norm_native_layer_norm_backward_view_4:
[----:B------:R-:W-:Y:S02]  /*0000*/  MOV R1, c[0x0][0x28] ;  /* 0x00000a0000017a02 */ /* 0x000fe40000000f00 */
[----:B------:R-:W0:Y:S01]  /*0010*/  S2R R25, SR_CTAID.X ;  /* 0x0000000000197919 */ /* 0x000e220000002500 */
[----:B------:R-:W-:-:S03]  /*0020*/  ULDC.64 UR4, c[0x0][0x118] ;  /* 0x0000460000047ab9 */ /* 0x000fc60000000a00 */
[----:B------:R-:W1:Y:S01]  /*0030*/  S2R R2, SR_TID.X ;  /* 0x0000000000027919 */ /* 0x000e620000002100 */
[----:B0-----:R-:W-:Y:S02]  /*0040*/  SHF.R.S32.HI R5, RZ, 0x1b, R25 ;  /* 0x0000001bff057819 */ /* 0x001fe40000011419 */
[----:B------:R-:W-:Y:S02]  /*0050*/  SHF.L.U32 R29, R25, 0x4, RZ ;  /* 0x00000004191d7819 */ /* 0x000fe400000006ff */
[----:B-1----:R-:W-:Y:S02]  /*0060*/  SHF.L.U32 R4, R2, 0x2, RZ ;  /* 0x0000000202047819 */ /* 0x002fe400000006ff */
[----:B------:R-:W-:Y:S02]  /*0070*/  SGXT R5, R5, 0x1 ;  /* 0x000000010505781a */ /* 0x000fe40000000200 */
[----:B------:R-:W-:Y:S02]  /*0080*/  LOP3.LUT R0, R29, 0xc, R4, 0xf8, !PT ;  /* 0x0000000c1d007812 */ /* 0x000fe400078ef804 */
[----:B------:R-:W-:-:S02]  /*0090*/  SHF.R.U32.HI R6, RZ, 0x2, R2 ;  /* 0x00000002ff067819 */ /* 0x000fc40000011602 */
[----:B------:R-:W-:Y:S02]  /*00a0*/  LEA.HI R0, R5, R0, RZ, 0x8 ;  /* 0x0000000005007211 */ /* 0x000fe400078f40ff */
[----:B------:R-:W-:Y:S02]  /*00b0*/  SGXT.U32 R6, R6, 0x5 ;  /* 0x000000050606781a */ /* 0x000fe40000000000 */
[----:B------:R-:W-:Y:S02]  /*00c0*/  SHF.R.U32.HI R7, RZ, 0x8, R0 ;  /* 0x00000008ff077819 */ /* 0x000fe40000011600 */
[----:B------:R-:W-:-:S03]  /*00d0*/  LOP3.LUT R34, R4, 0xc, RZ, 0xc0, !PT ;  /* 0x0000000c04227812 */ /* 0x000fc600078ec0ff */
[----:B------:R-:W-:-:S05]  /*00e0*/  IMAD R0, R7, 0x7f, R6 ;  /* 0x0000007f07007824 */ /* 0x000fca00078e0206 */
[----:B------:R-:W-:Y:S02]  /*00f0*/  LEA R7, R0, R29, 0x8 ;  /* 0x0000001d00077211 */ /* 0x000fe400078e40ff */
[----:B------:R-:W-:Y:S02]  /*0100*/  MOV R0, 0x4 ;  /* 0x0000000400007802 */ /* 0x000fe40000000f00 */
[----:B------:R-:W-:-:S05]  /*0110*/  IADD3 R34, R34, R7, RZ ;  /* 0x0000000722227210 */ /* 0x000fca0007ffe0ff */
[----:B------:R-:W-:-:S06]  /*0120*/  IMAD.WIDE R8, R34, R0, c[0x0][0x160] ;  /* 0x0000580022087625 */ /* 0x000fcc00078e0200 */
[----:B------:R-:W2:Y:S01]  /*0130*/  LDG.E.EF.128 R8, [R8.64] ;  /* 0x0000000408087981 */ /* 0x000ea2000c0e1d00 */
[----:B------:R-:W-:-:S04]  /*0140*/  SHF.L.U32 R7, R2, 0x7, RZ ;  /* 0x0000000702077819 */ /* 0x000fc800000006ff */
[----:B------:R-:W-:-:S04]  /*0150*/  LOP3.LUT R7, R7, 0x180, RZ, 0xc0, !PT ;  /* 0x0000018007077812 */ /* 0x000fc800078ec0ff */
[C---:B------:R-:W-:Y:S02]  /*0160*/  LOP3.LUT R13, R7.reuse, R6, RZ, 0xfc, !PT ;  /* 0x00000006070d7212 */ /* 0x040fe400078efcff */
[C---:B------:R-:W-:Y:S02]  /*0170*/  LOP3.LUT R6, R7.reuse, 0x20, RZ, 0xfc, !PT ;  /* 0x0000002007067812 */ /* 0x040fe400078efcff */
[C---:B------:R-:W-:Y:S02]  /*0180*/  LOP3.LUT R12, R7.reuse, 0x40, RZ, 0xfc, !PT ;  /* 0x00000040070c7812 */ /* 0x040fe400078efcff */
[----:B------:R-:W-:Y:S02]  /*0190*/  LOP3.LUT R14, R7, 0x60, RZ, 0xfc, !PT ;  /* 0x00000060070e7812 */ /* 0x000fe400078efcff */
[----:B------:R-:W-:Y:S02]  /*01a0*/  SHF.R.U32.HI R28, RZ, 0x1, R7 ;  /* 0x00000001ff1c7819 */ /* 0x000fe40000011607 */
[----:B------:R-:W-:-:S02]  /*01b0*/  SHF.R.U32.HI R6, RZ, 0x1, R6 ;  /* 0x00000001ff067819 */ /* 0x000fc40000011606 */
[----:B------:R-:W-:Y:S02]  /*01c0*/  SHF.R.U32.HI R12, RZ, 0x1, R12 ;  /* 0x00000001ff0c7819 */ /* 0x000fe4000001160c */
[----:B------:R-:W-:Y:S02]  /*01d0*/  SHF.R.U32.HI R14, RZ, 0x1, R14 ;  /* 0x00000001ff0e7819 */ /* 0x000fe4000001160e */
[C---:B------:R-:W-:Y:S01]  /*01e0*/  LEA R30, R13.reuse, R28, 0x2 ;  /* 0x0000001c0d1e7211 */ /* 0x040fe200078e10ff */
[----:B------:R-:W-:Y:S01]  /*01f0*/  BAR.SYNC.DEFER_BLOCKING 0x0 ;  /* 0x0000000000007b1d */ /* 0x000fe20000010000 */
[C---:B------:R-:W-:Y:S02]  /*0200*/  LEA R38, R13.reuse, R6, 0x2 ;  /* 0x000000060d267211 */ /* 0x040fe400078e10ff */
[C---:B------:R-:W-:Y:S02]  /*0210*/  LEA R27, R13.reuse, R12, 0x2 ;  /* 0x0000000c0d1b7211 */ /* 0x040fe400078e10ff */
[----:B------:R-:W-:Y:S01]  /*0220*/  LEA R40, R13, R14, 0x2 ;  /* 0x0000000e0d287211 */ /* 0x000fe200078e10ff */
[----:B------:R-:W-:Y:S01]  /*0230*/  IMAD.WIDE R12, R34, R0, c[0x0][0x168] ;  /* 0x00005a00220c7625 */ /* 0x000fe200078e0200 */
[----:B--2---:R-:W-:Y:S04]  /*0240*/  STS [R30], R8 ;  /* 0x000000081e007388 */ /* 0x004fe80000000800 */
[----:B------:R-:W-:Y:S04]  /*0250*/  STS [R38+0x80], R9 ;  /* 0x0000800926007388 */ /* 0x000fe80000000800 */
[----:B------:R-:W-:Y:S04]  /*0260*/  STS [R27+0x100], R10 ;  /* 0x0001000a1b007388 */ /* 0x000fe80000000800 */
[----:B------:R-:W-:Y:S04]  /*0270*/  STS [R40+0x180], R11 ;  /* 0x0001800b28007388 */ /* 0x000fe80000000800 */
[----:B------:R-:W-:Y:S06]  /*0280*/  BAR.SYNC.DEFER_BLOCKING 0x0 ;  /* 0x0000000000007b1d */ /* 0x000fec0000010000 */
[----:B------:R-:W2:Y:S01]  /*0290*/  LDG.E.EF.128 R12, [R12.64] ;  /* 0x000000040c0c7981 */ /* 0x000ea2000c0e1d00 */
[----:B------:R-:W-:-:S02]  /*02a0*/  SHF.R.U32.HI R26, RZ, 0x3, R2 ;  /* 0x00000003ff1a7819 */ /* 0x000fc40000011602 */
[----:B------:R-:W-:Y:S02]  /*02b0*/  SHF.L.U32 R7, R2, 0x1, RZ ;  /* 0x0000000102077819 */ /* 0x000fe400000006ff */
[----:B------:R-:W-:Y:S02]  /*02c0*/  SGXT.U32 R26, R26, 0x4 ;  /* 0x000000041a1a781a */ /* 0x000fe40000000000 */
[----:B------:R-:W-:Y:S02]  /*02d0*/  SHF.L.U32 R16, R2, 0x4, RZ ;  /* 0x0000000402107819 */ /* 0x000fe400000006ff */
[----:B------:R-:W-:Y:S02]  /*02e0*/  LOP3.LUT R6, R26, R29, RZ, 0xfc, !PT ;  /* 0x0000001d1a067212 */ /* 0x000fe400078efcff */
[----:B------:R-:W-:Y:S02]  /*02f0*/  LOP3.LUT R7, R7, 0xf0, RZ, 0xc0, !PT ;  /* 0x000000f007077812 */ /* 0x000fe400078ec0ff */
[----:B------:R-:W-:-:S02]  /*0300*/  LEA.HI R6, R5, R6, RZ, 0x8 ;  /* 0x0000000605067211 */ /* 0x000fc400078f40ff */
[----:B------:R-:W-:Y:S02]  /*0310*/  LOP3.LUT R16, R16, 0x7f0, RZ, 0xc0, !PT ;  /* 0x000007f010107812 */ /* 0x000fe400078ec0ff */
[----:B------:R-:W-:Y:S02]  /*0320*/  LOP3.LUT R4, R4, 0x1c, RZ, 0xc0, !PT ;  /* 0x0000001c04047812 */ /* 0x000fe400078ec0ff */
[----:B------:R-:W-:Y:S02]  /*0330*/  SHF.R.S32.HI R5, RZ, 0x8, R6 ;  /* 0x00000008ff057819 */ /* 0x000fe40000011406 */
[----:B------:R-:W-:Y:S02]  /*0340*/  IADD3 R24, R7, R16, RZ ;  /* 0x0000001007187210 */ /* 0x000fe40007ffe0ff */
[----:B------:R-:W-:-:S03]  /*0350*/  LEA R17, R5, R4, 0x7 ;  /* 0x0000000405117211 */ /* 0x000fc600078e38ff */
[----:B------:R-:W-:Y:S01]  /*0360*/  LDS.128 R4, [R24] ;  /* 0x0000000018047984 */ /* 0x000fe20000000c00 */
[----:B------:R-:W-:Y:S01]  /*0370*/  IADD3 R36, R34, 0x2000, RZ ;  /* 0x0000200022247810 */ /* 0x000fe20007ffe0ff */
[-C--:B------:R-:W-:Y:S02]  /*0380*/  IMAD.WIDE R32, R17, R0.reuse, c[0x0][0x170] ;  /* 0x00005c0011207625 */ /* 0x080fe400078e0200 */
[----:B------:R-:W-:Y:S02]  /*0390*/  BAR.SYNC.DEFER_BLOCKING 0x0 ;  /* 0x0000000000007b1d */ /* 0x000fe40000010000 */
[----:B------:R-:W-:-:S04]  /*03a0*/  IMAD.WIDE R20, R36, R0, c[0x0][0x160] ;  /* 0x0000580024147625 */ /* 0x000fc800078e0200 */
[----:B------:R-:W-:Y:S01]  /*03b0*/  IMAD.WIDE R16, R17, R0, c[0x0][0x178] ;  /* 0x00005e0011107625 */ /* 0x000fe200078e0200 */
[----:B--2---:R-:W-:Y:S04]  /*03c0*/  STS [R30], R12 ;  /* 0x0000000c1e007388 */ /* 0x004fe80000000800 */
[----:B------:R-:W-:Y:S04]  /*03d0*/  STS [R38+0x80], R13 ;  /* 0x0000800d26007388 */ /* 0x000fe80000000800 */
[----:B------:R-:W-:Y:S04]  /*03e0*/  STS [R27+0x100], R14 ;  /* 0x0001000e1b007388 */ /* 0x000fe80000000800 */
[----:B------:R0:W-:Y:S04]  /*03f0*/  STS [R40+0x180], R15 ;  /* 0x0001800f28007388 */ /* 0x0001e80000000800 */
[----:B------:R-:W-:Y:S06]  /*0400*/  BAR.SYNC.DEFER_BLOCKING 0x0 ;  /* 0x0000000000007b1d */ /* 0x000fec0000010000 */
[----:B------:R-:W2:Y:S04]  /*0410*/  LDG.E.EF.128 R20, [R20.64] ;  /* 0x0000000414147981 */ /* 0x000ea8000c0e1d00 */
[----:B0-----:R0:W3:Y:S04]  /*0420*/  LDG.E.EL.128 R12, [R32.64] ;  /* 0x00000004200c7981 */ /* 0x0010e8000c2e1d00 */
[----:B------:R-:W4:Y:S01]  /*0430*/  LDG.E.EL.128 R16, [R16.64] ;  /* 0x0000000410107981 */ /* 0x000f22000c2e1d00 */
[----:B------:R-:W-:-:S02]  /*0440*/  SHF.R.S32.HI R35, RZ, 0x1b, R25 ;  /* 0x0000001bff237819 */ /* 0x000fc40000011419 */
[----:B------:R-:W-:Y:S02]  /*0450*/  SHF.L.U32 R25, R2, 0x7, RZ ;  /* 0x0000000702197819 */ /* 0x000fe400000006ff */
[----:B------:R-:W-:Y:S02]  /*0460*/  SHF.R.U32.HI R27, RZ, 0x2, R2 ;  /* 0x00000002ff1b7819 */ /* 0x000fe40000011602 */
[----:B0-----:R-:W-:Y:S02]  /*0470*/  LOP3.LUT R32, R26, R29, RZ, 0xfc, !PT ;  /* 0x0000001d1a207212 */ /* 0x001fe400078efcff */
[----:B------:R-:W-:Y:S02]  /*0480*/  LOP3.LUT R25, R25, 0x180, RZ, 0xc0, !PT ;  /* 0x0000018019197812 */ /* 0x000fe400078ec0ff */
[----:B------:R-:W-:-:S04]  /*0490*/  SGXT.U32 R26, R27, 0x5 ;  /* 0x000000051b1a781a */ /* 0x000fc80000000000 */
[C---:B------:R-:W-:Y:S02]  /*04a0*/  LOP3.LUT R31, R25.reuse, R26, RZ, 0xfc, !PT ;  /* 0x0000001a191f7212 */ /* 0x040fe400078efcff */
[C---:B------:R-:W-:Y:S02]  /*04b0*/  LOP3.LUT R26, R25.reuse, 0x20, RZ, 0xfc, !PT ;  /* 0x00000020191a7812 */ /* 0x040fe400078efcff */
[----:B------:R-:W-:Y:S02]  /*04c0*/  LOP3.LUT R27, R25, 0x60, RZ, 0xfc, !PT ;  /* 0x00000060191b7812 */ /* 0x000fe400078efcff */
[----:B------:R-:W-:Y:S02]  /*04d0*/  SGXT R35, R35, 0x1 ;  /* 0x000000012323781a */ /* 0x000fe40000000200 */
[----:B------:R-:W-:Y:S02]  /*04e0*/  LOP3.LUT R25, R25, 0x40, RZ, 0xfc, !PT ;  /* 0x0000004019197812 */ /* 0x000fe400078efcff */
[----:B------:R-:W-:-:S02]  /*04f0*/  SHF.R.U32.HI R26, RZ, 0x1, R26 ;  /* 0x00000001ff1a7819 */ /* 0x000fc4000001161a */
[----:B------:R-:W-:Y:S02]  /*0500*/  LEA.HI R35, R35, R32, RZ, 0x8 ;  /* 0x0000002023237211 */ /* 0x000fe400078f40ff */
[----:B------:R-:W-:Y:S02]  /*0510*/  SHF.R.U32.HI R32, RZ, 0x1, R27 ;  /* 0x00000001ff207819 */ /* 0x000fe4000001161b */
[----:B------:R-:W-:Y:S02]  /*0520*/  SHF.R.U32.HI R38, RZ, 0x1, R25 ;  /* 0x00000001ff267819 */ /* 0x000fe40000011619 */
[C---:B------:R-:W-:Y:S02]  /*0530*/  LEA R33, R31.reuse, R26, 0x2 ;  /* 0x0000001a1f217211 */ /* 0x040fe400078e10ff */
[----:B------:R-:W3:Y:S04]  /*0540*/  LDS.128 R24, [R24] ;  /* 0x0000000018187984 */ /* 0x000ee80000000c00 */
[----:B------:R-:W-:Y:S01]  /*0550*/  BAR.SYNC.DEFER_BLOCKING 0x0 ;  /* 0x0000000000007b1d */ /* 0x000fe20000010000 */
[----:B------:R-:W-:-:S02]  /*0560*/  LEA R32, R31, R32, 0x2 ;  /* 0x000000201f207211 */ /* 0x000fc400078e10ff */
[----:B------:R-:W-:-:S03]  /*0570*/  LEA R31, R31, R38, 0x2 ;  /* 0x000000261f1f7211 */ /* 0x000fc600078e10ff */
[----:B--2---:R-:W-:Y:S04]  /*0580*/  STS [R30], R20 ;  /* 0x000000141e007388 */ /* 0x004fe80000000800 */
[----:B------:R-:W-:Y:S04]  /*0590*/  STS [R33+0x80], R21 ;  /* 0x0000801521007388 */ /* 0x000fe80000000800 */
[----:B------:R-:W-:Y:S04]  /*05a0*/  STS [R31+0x100], R22 ;  /* 0x000100161f007388 */ /* 0x000fe80000000800 */
[----:B------:R-:W-:Y:S01]  /*05b0*/  STS [R32+0x180], R23 ;  /* 0x0001801720007388 */ /* 0x000fe20000000800 */
[----:B---3--:R-:W-:Y:S01]  /*05c0*/  FADD R27, R27, -R15 ;  /* 0x8000000f1b1b7221 */ /* 0x008fe20000000000 */
[----:B------:R-:W-:Y:S01]  /*05d0*/  FADD R15, R26, -R14 ;  /* 0x8000000e1a0f7221 */ /* 0x000fe20000000000 */
[----:B------:R-:W-:Y:S01]  /*05e0*/  FADD R14, R25, -R13 ;  /* 0x8000000d190e7221 */ /* 0x000fe20000000000 */
[----:B------:R-:W-:Y:S01]  /*05f0*/  FADD R25, R24, -R12 ;  /* 0x8000000c18197221 */ /* 0x000fe20000000000 */
[----:B------:R-:W-:-:S02]  /*0600*/  SHF.L.U32 R12, R2, 0x1, RZ ;  /* 0x00000001020c7819 */ /* 0x000fc400000006ff */
[----:B------:R-:W-:Y:S02]  /*0610*/  SHF.L.U32 R13, R2, 0x4, RZ ;  /* 0x00000004020d7819 */ /* 0x000fe400000006ff */
[----:B------:R-:W-:Y:S02]  /*0620*/  LOP3.LUT R12, R12, 0xf0, RZ, 0xc0, !PT ;  /* 0x000000f00c0c7812 */ /* 0x000fe400078ec0ff */
[----:B------:R-:W-:-:S04]  /*0630*/  LOP3.LUT R13, R13, 0x7f0, RZ, 0xc0, !PT ;  /* 0x000007f00d0d7812 */ /* 0x000fc800078ec0ff */
[----:B------:R-:W-:Y:S01]  /*0640*/  IADD3 R24, R12, R13, RZ ;  /* 0x0000000d0c187210 */ /* 0x000fe20007ffe0ff */
[----:B------:R-:W-:Y:S01]  /*0650*/  IMAD.WIDE R12, R36, R0, c[0x0][0x168] ;  /* 0x00005a00240c7625 */ /* 0x000fe200078e0200 */
[----:B----4-:R-:W-:Y:S01]  /*0660*/  FMUL R17, R17, R14 ;  /* 0x0000000e11117220 */ /* 0x010fe20000400000 */
[----:B------:R-:W-:Y:S01]  /*0670*/  FMUL R18, R18, R15 ;  /* 0x0000000f12127220 */ /* 0x000fe20000400000 */
[----:B------:R-:W-:Y:S06]  /*0680*/  BAR.SYNC.DEFER_BLOCKING 0x0 ;  /* 0x0000000000007b1d */ /* 0x000fec0000010000 */
[----:B------:R-:W2:Y:S01]  /*0690*/  LDG.E.EF.128 R12, [R12.64] ;  /* 0x000000040c0c7981 */ /* 0x000ea2000c0e1d00 */
[----:B------:R-:W-:Y:S01]  /*06a0*/  FMUL R26, R19, R27 ;  /* 0x0000001b131a7220 */ /* 0x000fe20000400000 */
[----:B------:R-:W-:Y:S01]  /*06b0*/  FMUL R25, R16, R25 ;  /* 0x0000001910197220 */ /* 0x000fe20000400000 */
[----:B------:R-:W-:Y:S01]  /*06c0*/  FFMA R39, R6, R18, RZ ;  /* 0x0000001206277223 */ /* 0x000fe200000000ff */
[----:B------:R-:W-:Y:S01]  /*06d0*/  FFMA R38, R5, R17, RZ ;  /* 0x0000001105267223 */ /* 0x000fe200000000ff */
[----:B------:R-:W-:Y:S01]  /*06e0*/  FFMA R41, R7, R26, RZ ;  /* 0x0000001a07297223 */ /* 0x000fe200000000ff */
[----:B------:R-:W-:-:S02]  /*06f0*/  FFMA R25, R4, R25, RZ ;  /* 0x0000001904197223 */ /* 0x000fc400000000ff */
[----:B------:R-:W-:Y:S04]  /*0700*/  LDS.128 R4, [R24] ;  /* 0x0000000018047984 */ /* 0x000fe80000000c00 */
[----:B------:R-:W-:Y:S01]  /*0710*/  BAR.SYNC.DEFER_BLOCKING 0x0 ;  /* 0x0000000000007b1d */ /* 0x000fe20000010000 */
[----:B------:R-:W-:Y:S02]  /*0720*/  SHF.L.U32 R19, R2, 0x2, RZ ;  /* 0x0000000202137819 */ /* 0x000fe400000006ff */
[----:B------:R-:W-:Y:S02]  /*0730*/  SHF.R.S32.HI R35, RZ, 0x8, R35 ;  /* 0x00000008ff237819 */ /* 0x000fe40000011423 */
[----:B------:R-:W-:-:S04]  /*0740*/  LOP3.LUT R42, R19, 0x1c, RZ, 0xc0, !PT ;  /* 0x0000001c132a7812 */ /* 0x000fc800078ec0ff */
[----:B------:R-:W-:Y:S01]  /*0750*/  LEA R42, R35, R42, 0x7 ;  /* 0x0000002a232a7211 */ /* 0x000fe200078e38ff */
[----:B------:R-:W-:Y:S01]  /*0760*/  FADD R40, RZ, R11 ;  /* 0x0000000bff287221 */ /* 0x000fe20000000000 */
[----:B------:R-:W-:-:S03]  /*0770*/  FADD R11, RZ, R10 ;  /* 0x0000000aff0b7221 */ /* 0x000fc60000000000 */
[----:B------:R-:W-:Y:S01]  /*0780*/  IMAD.WIDE R36, R42, R0, c[0x0][0x170] ;  /* 0x00005c002a247625 */ /* 0x000fe200078e0200 */
[----:B------:R-:W-:-:S03]  /*0790*/  FADD R10, RZ, R9 ;  /* 0x00000009ff0a7221 */ /* 0x000fc60000000000 */
[----:B------:R-:W-:Y:S01]  /*07a0*/  IMAD.WIDE R42, R42, R0, c[0x0][0x178] ;  /* 0x00005e002a2a7625 */ /* 0x000fe200078e0200 */
[----:B------:R-:W-:Y:S01]  /*07b0*/  FADD R26, R22, R11 ;  /* 0x0000000b161a7221 */ /* 0x000fe20000000000 */
[----:B------:R-:W-:Y:S01]  /*07c0*/  FADD R35, RZ, R8 ;  /* 0x00000008ff237221 */ /* 0x000fe20000000000 */
[----:B------:R-:W-:Y:S01]  /*07d0*/  FADD R27, R21, R10 ;  /* 0x0000000a151b7221 */ /* 0x000fe20000000000 */
[----:B--2---:R-:W-:Y:S04]  /*07e0*/  STS [R30], R12 ;  /* 0x0000000c1e007388 */ /* 0x004fe80000000800 */
[----:B------:R-:W-:Y:S04]  /*07f0*/  STS [R33+0x80], R13 ;  /* 0x0000800d21007388 */ /* 0x000fe80000000800 */
[----:B------:R-:W-:Y:S04]  /*0800*/  STS [R31+0x100], R14 ;  /* 0x0001000e1f007388 */ /* 0x000fe80000000800 */
[----:B------:R0:W-:Y:S04]  /*0810*/  STS [R32+0x180], R15 ;  /* 0x0001800f20007388 */ /* 0x0001e80000000800 */
[----:B------:R-:W-:Y:S06]  /*0820*/  BAR.SYNC.DEFER_BLOCKING 0x0 ;  /* 0x0000000000007b1d */ /* 0x000fec0000010000 */
[----:B0-----:R-:W2:Y:S04]  /*0830*/  LDG.E.EL.128 R12, [R36.64+0x80] ;  /* 0x00008004240c7981 */ /* 0x001ea8000c2e1d00 */
[----:B------:R-:W3:Y:S04]  /*0840*/  LDG.E.EL.128 R8, [R42.64+0x80] ;  /* 0x000080042a087981 */ /* 0x000ee8000c2e1d00 */
[----:B------:R-:W2:Y:S01]  /*0850*/  LDS.128 R16, [R24] ;  /* 0x0000000018107984 */ /* 0x000ea20000000c00 */
[----:B------:R-:W-:Y:S01]  /*0860*/  FADD R40, R23, R40 ;  /* 0x0000002817287221 */ /* 0x000fe20000000000 */
[----:B--2---:R-:W-:Y:S01]  /*0870*/  FADD R15, R19, -R15 ;  /* 0x8000000f130f7221 */ /* 0x004fe20000000000 */
[----:B------:R-:W-:-:S03]  /*0880*/  FADD R21, R16, -R12 ;  /* 0x8000000c10157221 */ /* 0x000fc60000000000 */
[----:B---3--:R-:W-:-:S04]  /*0890*/  FMUL R12, R11, R15 ;  /* 0x0000000f0b0c7220 */ /* 0x008fc80000400000 */
[----:B------:R-:W-:Y:S01]  /*08a0*/  FFMA R23, R7, R12, R41 ;  /* 0x0000000c07177223 */ /* 0x000fe20000000029 */
[----:B------:R-:W-:Y:S01]  /*08b0*/  IADD3 R7, R34, 0x4000, RZ ;  /* 0x0000400022077810 */ /* 0x000fe20007ffe0ff */
[----:B------:R-:W-:Y:S01]  /*08c0*/  FADD R17, R17, -R13 ;  /* 0x8000000d11117221 */ /* 0x000fe20000000000 */
[----:B------:R-:W-:-:S03]  /*08d0*/  FADD R14, R18, -R14 ;  /* 0x8000000e120e7221 */ /* 0x000fc60000000000 */
[----:B------:R-:W-:Y:S01]  /*08e0*/  IMAD.WIDE R12, R7, R0, c[0x0][0x160] ;  /* 0x00005800070c7625 */ /* 0x000fe200078e0200 */
[----:B------:R-:W-:-:S05]  /*08f0*/  FMUL R10, R10, R14 ;  /* 0x0000000e0a0a7220 */ /* 0x000fca0000400000 */
[----:B------:R-:W2:Y:S04]  /*0900*/  LDG.E.EF.128 R12, [R12.64] ;  /* 0x000000040c0c7981 */ /* 0x000ea8000c0e1d00 */
[----:B------:R-:W-:Y:S01]  /*0910*/  BAR.SYNC.DEFER_BLOCKING 0x0 ;  /* 0x0000000000007b1d */ /* 0x000fe20000010000 */
[----:B------:R-:W-:Y:S01]  /*0920*/  FMUL R9, R9, R17 ;  /* 0x0000001109097220 */ /* 0x000fe20000400000 */
[----:B------:R-:W-:-:S04]  /*0930*/  IMAD.WIDE R16, R7, R0, c[0x0][0x168] ;  /* 0x00005a0007107625 */ /* 0x000fc800078e0200 */
[----:B--2---:R-:W-:Y:S04]  /*0940*/  STS [R30], R12 ;  /* 0x0000000c1e007388 */ /* 0x004fe80000000800 */
[----:B------:R-:W-:Y:S04]  /*0950*/  STS [R33+0x80], R13 ;  /* 0x0000800d21007388 */ /* 0x000fe80000000800 */
[----:B------:R-:W-:Y:S04]  /*0960*/  STS [R31+0x100], R14 ;  /* 0x0001000e1f007388 */ /* 0x000fe80000000800 */
[----:B------:R0:W-:Y:S04]  /*0970*/  STS [R32+0x180], R15 ;  /* 0x0001800f20007388 */ /* 0x0001e80000000800 */
[----:B------:R-:W-:Y:S06]  /*0980*/  BAR.SYNC.DEFER_BLOCKING 0x0 ;  /* 0x0000000000007b1d */ /* 0x000fec0000010000 */
[----:B------:R-:W2:Y:S01]  /*0990*/  LDG.E.EF.128 R16, [R16.64] ;  /* 0x0000000410107981 */ /* 0x000ea2000c0e1d00 */
[----:B------:R-:W-:Y:S01]  /*09a0*/  FADD R35, R20, R35 ;  /* 0x0000002314237221 */ /* 0x000fe20000000000 */
[----:B------:R-:W-:Y:S01]  /*09b0*/  FFMA R22, R6, R10, R39 ;  /* 0x0000000a06167223 */ /* 0x000fe20000000027 */
[----:B------:R-:W-:Y:S01]  /*09c0*/  FFMA R20, R5, R9, R38 ;  /* 0x0000000905147223 */ /* 0x000fe20000000026 */
[----:B------:R-:W-:-:S02]  /*09d0*/  FMUL R21, R8, R21 ;  /* 0x0000001508157220 */ /* 0x000fc40000400000 */
[----:B------:R-:W-:Y:S04]  /*09e0*/  LDS.128 R8, [R24] ;  /* 0x0000000018087984 */ /* 0x000fe80000000c00 */
[----:B------:R-:W-:Y:S01]  /*09f0*/  BAR.SYNC.DEFER_BLOCKING 0x0 ;  /* 0x0000000000007b1d */ /* 0x000fe20000010000 */
[----:B------:R-:W-:Y:S01]  /*0a00*/  FFMA R21, R4, R21, R25 ;  /* 0x0000001504157223 */ /* 0x000fe20000000019 */
[----:B------:R-:W-:Y:S01]  /*0a10*/  FADD R25, R15, R40 ;  /* 0x000000280f197221 */ /* 0x000fe20000000000 */
[----:B------:R-:W-:Y:S01]  /*0a20*/  FADD R26, R14, R26 ;  /* 0x0000001a0e1a7221 */ /* 0x000fe20000000000 */
[----:B------:R-:W-:Y:S01]  /*0a30*/  FADD R27, R13, R27 ;  /* 0x0000001b0d1b7221 */ /* 0x000fe20000000000 */
[----:B------:R-:W-:Y:S01]  /*0a40*/  FADD R35, R12, R35 ;  /* 0x000000230c237221 */ /* 0x000fe20000000000 */
[----:B--2---:R-:W-:Y:S04]  /*0a50*/  STS [R30], R16 ;  /* 0x000000101e007388 */ /* 0x004fe80000000800 */
[----:B------:R-:W-:Y:S04]  /*0a60*/  STS [R33+0x80], R17 ;  /* 0x0000801121007388 */ /* 0x000fe80000000800 */
[----:B------:R-:W-:Y:S04]  /*0a70*/  STS [R31+0x100], R18 ;  /* 0x000100121f007388 */ /* 0x000fe80000000800 */
[----:B------:R-:W-:Y:S04]  /*0a80*/  STS [R32+0x180], R19 ;  /* 0x0001801320007388 */ /* 0x000fe80000000800 */
[----:B------:R-:W-:Y:S06]  /*0a90*/  BAR.SYNC.DEFER_BLOCKING 0x0 ;  /* 0x0000000000007b1d */ /* 0x000fec0000010000 */
[----:B------:R-:W2:Y:S04]  /*0aa0*/  LDG.E.EL.128 R4, [R36.64+0x100] ;  /* 0x0001000424047981 */ /* 0x000ea8000c2e1d00 */
[----:B0-----:R-:W3:Y:S04]  /*0ab0*/  LDG.E.EL.128 R12, [R42.64+0x100] ;  /* 0x000100042a0c7981 */ /* 0x001ee8000c2e1d00 */
[----:B------:R-:W2:Y:S02]  /*0ac0*/  LDS.128 R16, [R24] ;  /* 0x0000000018107984 */ /* 0x000ea40000000c00 */
[----:B--2---:R-:W-:-:S04]  /*0ad0*/  FADD R7, R19, -R7 ;  /* 0x8000000713077221 */ /* 0x004fc80000000000 */
[----:B---3--:R-:W-:-:S04]  /*0ae0*/  FMUL R38, R15, R7 ;  /* 0x000000070f267220 */ /* 0x008fc80000400000 */
[----:B------:R-:W-:Y:S01]  /*0af0*/  FFMA R38, R11, R38, R23 ;  /* 0x000000260b267223 */ /* 0x000fe20000000017 */
[----:B------:R-:W-:Y:S01]  /*0b00*/  IADD3 R11, R34, 0x6000, RZ ;  /* 0x00006000220b7810 */ /* 0x000fe20007ffe0ff */
[----:B------:R-:W-:Y:S01]  /*0b10*/  FADD R17, R17, -R5 ;  /* 0x8000000511117221 */ /* 0x000fe20000000000 */
[----:B------:R-:W-:-:S03]  /*0b20*/  FADD R16, R16, -R4 ;  /* 0x8000000410107221 */ /* 0x000fc60000000000 */
[----:B------:R-:W-:Y:S01]  /*0b30*/  IMAD.WIDE R4, R11, R0, c[0x0][0x160] ;  /* 0x000058000b047625 */ /* 0x000fe200078e0200 */
[----:B------:R-:W-:-:S05]  /*0b40*/  FADD R18, R18, -R6 ;  /* 0x8000000612127221 */ /* 0x000fca0000000000 */
[----:B------:R-:W2:Y:S04]  /*0b50*/  LDG.E.EF.128 R4, [R4.64] ;  /* 0x0000000404047981 */ /* 0x000ea8000c0e1d00 */
[----:B------:R-:W-:Y:S01]  /*0b60*/  BAR.SYNC.DEFER_BLOCKING 0x0 ;  /* 0x0000000000007b1d */ /* 0x000fe20000010000 */
[----:B------:R-:W-:Y:S01]  /*0b70*/  FMUL R16, R12, R16 ;  /* 0x000000100c107220 */ /* 0x000fe20000400000 */
[----:B------:R-:W-:Y:S01]  /*0b80*/  FMUL R17, R13, R17 ;  /* 0x000000110d117220 */ /* 0x000fe20000400000 */
[----:B------:R-:W-:Y:S01]  /*0b90*/  FMUL R15, R14, R18 ;  /* 0x000000120e0f7220 */ /* 0x000fe20000400000 */
[----:B------:R-:W-:-:S03]  /*0ba0*/  IMAD.WIDE R12, R11, R0, c[0x0][0x168] ;  /* 0x00005a000b0c7625 */ /* 0x000fc600078e0200 */
[----:B------:R-:W-:Y:S01]  /*0bb0*/  FFMA R34, R10, R15, R22 ;  /* 0x0000000f0a227223 */ /* 0x000fe20000000016 */
[----:B--2---:R-:W-:Y:S04]  /*0bc0*/  STS [R30], R4 ;  /* 0x000000041e007388 */ /* 0x004fe80000000800 */
[----:B------:R-:W-:Y:S04]  /*0bd0*/  STS [R33+0x80], R5 ;  /* 0x0000800521007388 */ /* 0x000fe80000000800 */
[----:B------:R-:W-:Y:S04]  /*0be0*/  STS [R31+0x100], R6 ;  /* 0x000100061f007388 */ /* 0x000fe80000000800 */
[----:B------:R-:W-:Y:S04]  /*0bf0*/  STS [R32+0x180], R7 ;  /* 0x0001800720007388 */ /* 0x000fe80000000800 */
[----:B------:R-:W-:Y:S06]  /*0c00*/  BAR.SYNC.DEFER_BLOCKING 0x0 ;  /* 0x0000000000007b1d */ /* 0x000fec0000010000 */
[----:B------:R-:W2:Y:S01]  /*0c10*/  LDG.E.EF.128 R12, [R12.64] ;  /* 0x000000040c0c7981 */ /* 0x000ea2000c0e1d00 */
[----:B------:R-:W-:Y:S01]  /*0c20*/  FFMA R39, R9, R17, R20 ;  /* 0x0000001109277223 */ /* 0x000fe20000000014 */
[----:B------:R-:W-:-:S02]  /*0c30*/  FFMA R40, R8, R16, R21 ;  /* 0x0000001008287223 */ /* 0x000fc40000000015 */
[----:B------:R-:W-:Y:S04]  /*0c40*/  LDS.128 R8, [R24] ;  /* 0x0000000018087984 */ /* 0x000fe80000000c00 */
[----:B------:R-:W-:Y:S06]  /*0c50*/  BAR.SYNC.DEFER_BLOCKING 0x0 ;  /* 0x0000000000007b1d */ /* 0x000fec0000010000 */
        /* <DEDUP_REMOVED lines=8> */
[----:B------:R-:W-:-:S05]  /*0ce0*/  FADD R35, R4, R35 ;  /* 0x0000002304237221 */ /* 0x000fca0000000000 */
[----:B------:R-:W-:Y:S04]  /*0cf0*/  SHFL.BFLY PT, R4, R35, 0x10, 0x1f ;  /* 0x0e001f0023047f89 */ /* 0x000fe800000e0000 */
[----:B------:R-:W-:Y:S01]  /*0d00*/  BAR.SYNC.DEFER_BLOCKING 0x0 ;  /* 0x0000000000007b1d */ /* 0x000fe20000010000 */
[C---:B------:R-:W-:Y:S02]  /*0d10*/  LOP3.LUT P0, RZ, R2.reuse, 0x1c, RZ, 0xc0, !PT ;  /* 0x0000001c02ff7812 */ /* 0x040fe4000780c0ff */
[----:B------:R-:W-:Y:S01]  /*0d20*/  ISETP.GE.AND P1, PT, R2, 0x40, PT ;  /* 0x000000400200780c */ /* 0x000fe20003f26270 */
[----:B--2---:R-:W-:Y:S01]  /*0d30*/  FADD R44, R21, -R13 ;  /* 0x8000000d152c7221 */ /* 0x004fe20000000000 */
[----:B------:R-:W-:Y:S01]  /*0d40*/  FADD R41, R20, -R12 ;  /* 0x8000000c14297221 */ /* 0x000fe20000000000 */
[----:B------:R-:W-:-:S02]  /*0d50*/  FADD R21, R22, -R14 ;  /* 0x8000000e16157221 */ /* 0x000fc40000000000 */
[----:B---3--:R-:W-:Y:S01]  /*0d60*/  FMUL R44, R17, R44 ;  /* 0x0000002c112c7220 */ /* 0x008fe20000400000 */
[----:B------:R-:W-:Y:S01]  /*0d70*/  FMUL R41, R16, R41 ;  /* 0x0000002910297220 */ /* 0x000fe20000400000 */
[----:B------:R-:W-:Y:S01]  /*0d80*/  FADD R12, R23, -R15 ;  /* 0x8000000f170c7221 */ /* 0x000fe20000000000 */
[----:B------:R-:W-:Y:S01]  /*0d90*/  FMUL R21, R18, R21 ;  /* 0x0000001512157220 */ /* 0x000fe20000400000 */
[----:B------:R-:W-:Y:S01]  /*0da0*/  FFMA R9, R9, R44, R39 ;  /* 0x0000002c09097223 */ /* 0x000fe20000000027 */
[----:B------:R-:W-:Y:S01]  /*0db0*/  FFMA R8, R8, R41, R40 ;  /* 0x0000002908087223 */ /* 0x000fe20000000028 */
[----:B------:R-:W-:Y:S01]  /*0dc0*/  FMUL R12, R19, R12 ;  /* 0x0000000c130c7220 */ /* 0x000fe20000400000 */
[----:B------:R-:W-:Y:S02]  /*0dd0*/  FFMA R10, R10, R21, R34 ;  /* 0x000000150a0a7223 */ /* 0x000fe40000000022 */
[----:B------:R-:W-:Y:S01]  /*0de0*/  FADD R9, R9, R8 ;  /* 0x0000000809097221 */ /* 0x000fe20000000000 */
[----:B------:R-:W-:Y:S01]  /*0df0*/  FADD R16, R5, R27 ;  /* 0x0000001b05107221 */ /* 0x000fe20000000000 */
[----:B------:R-:W-:-:S02]  /*0e00*/  FFMA R11, R11, R12, R38 ;  /* 0x0000000c0b0b7223 */ /* 0x000fc40000000026 */
[----:B------:R-:W-:Y:S01]  /*0e10*/  FADD R10, R10, R9 ;  /* 0x000000090a0a7221 */ /* 0x000fe20000000000 */
[----:B------:R-:W-:Y:S02]  /*0e20*/  FADD R18, R7, R25 ;  /* 0x0000001907127221 */ /* 0x000fe40000000000 */
[----:B------:R-:W0:Y:S01]  /*0e30*/  SHFL.BFLY PT, R7, R16, 0x10, 0x1f ;  /* 0x0e001f0010077f89 */ /* 0x000e2200000e0000 */
[----:B------:R-:W-:-:S05]  /*0e40*/  FADD R10, R11, R10 ;  /* 0x0000000a0b0a7221 */ /* 0x000fca0000000000 */
[----:B------:R-:W1:Y:S01]  /*0e50*/  SHFL.BFLY PT, R5, R10, 0x4, 0x1f ;  /* 0x0c801f000a057f89 */ /* 0x000e6200000e0000 */
[----:B------:R-:W-:-:S05]  /*0e60*/  FADD R13, R6, R26 ;  /* 0x0000001a060d7221 */ /* 0x000fca0000000000 */
[----:B------:R-:W2:Y:S04]  /*0e70*/  SHFL.BFLY PT, R8, R13, 0x10, 0x1f ;  /* 0x0e001f000d087f89 */ /* 0x000ea800000e0000 */
[----:B------:R-:W3:Y:S01]  /*0e80*/  SHFL.BFLY PT, R9, R18, 0x10, 0x1f ;  /* 0x0e001f0012097f89 */ /* 0x000ee200000e0000 */
[----:B0-----:R-:W-:Y:S01]  /*0e90*/  FADD R11, R7, R16 ;  /* 0x00000010070b7221 */ /* 0x001fe20000000000 */
[----:B------:R-:W-:-:S04]  /*0ea0*/  FADD R6, R4, R35 ;  /* 0x0000002304067221 */ /* 0x000fc80000000000 */
[----:B------:R-:W0:Y:S01]  /*0eb0*/  SHFL.BFLY PT, R12, R11, 0x8, 0x1f ;  /* 0x0d001f000b0c7f89 */ /* 0x000e2200000e0000 */
[----:B-1----:R-:W-:-:S05]  /*0ec0*/  FADD R5, R10, R5 ;  /* 0x000000050a057221 */ /* 0x002fca0000000000 */
[----:B------:R-:W1:Y:S04]  /*0ed0*/  SHFL.BFLY PT, R4, R5, 0x2, 0x1f ;  /* 0x0c401f0005047f89 */ /* 0x000e6800000e0000 */
[----:B------:R-:W4:Y:S01]  /*0ee0*/  SHFL.BFLY PT, R7, R6, 0x8, 0x1f ;  /* 0x0d001f0006077f89 */ /* 0x000f2200000e0000 */
[----:B--2---:R-:W-:Y:S01]  /*0ef0*/  FADD R14, R8, R13 ;  /* 0x0000000d080e7221 */ /* 0x004fe20000000000 */
[----:B---3--:R-:W-:-:S04]  /*0f00*/  FADD R15, R9, R18 ;  /* 0x00000012090f7221 */ /* 0x008fc80000000000 */
[----:B------:R-:W2:Y:S01]  /*0f10*/  SHFL.BFLY PT, R9, R14, 0x8, 0x1f ;  /* 0x0d001f000e097f89 */ /* 0x000ea200000e0000 */
[----:B0-----:R-:W-:-:S05]  /*0f20*/  FADD R12, R11, R12 ;  /* 0x0000000c0b0c7221 */ /* 0x001fca0000000000 */
[----:B------:R-:W0:Y:S01]  /*0f30*/  SHFL.BFLY PT, R13, R12, 0x4, 0x1f ;  /* 0x0c801f000c0d7f89 */ /* 0x000e2200000e0000 */
[----:B-1----:R-:W-:Y:S01]  /*0f40*/  FADD R4, R5, R4 ;  /* 0x0000000405047221 */ /* 0x002fe20000000000 */
[----:B----4-:R-:W-:-:S04]  /*0f50*/  FADD R8, R6, R7 ;  /* 0x0000000706087221 */ /* 0x010fc80000000000 */
[----:B------:R-:W1:Y:S01]  /*0f60*/  SHFL.BFLY PT, R7, R4, 0x1, 0x1f ;  /* 0x0c201f0004077f89 */ /* 0x000e6200000e0000 */
[----:B--2---:R-:W-:-:S05]  /*0f70*/  FADD R10, R14, R9 ;  /* 0x000000090e0a7221 */ /* 0x004fca0000000000 */
[----:B------:R-:W2:Y:S04]  /*0f80*/  SHFL.BFLY PT, R11, R10, 0x4, 0x1f ;  /* 0x0c801f000a0b7f89 */ /* 0x000ea800000e0000 */
[----:B------:R-:W3:Y:S01]  /*0f90*/  SHFL.BFLY PT, R16, R15, 0x8, 0x1f ;  /* 0x0d001f000f107f89 */ /* 0x000ee200000e0000 */
[----:B0-----:R-:W-:Y:S01]  /*0fa0*/  FADD R13, R12, R13 ;  /* 0x0000000d0c0d7221 */ /* 0x001fe20000000000 */
[----:B------:R-:W-:Y:S02]  /*0fb0*/  SHF.R.U32.HI R12, RZ, 0x3, R2 ;  /* 0x00000003ff0c7819 */ /* 0x000fe40000011602 */
[----:B------:R-:W0:Y:S02]  /*0fc0*/  SHFL.BFLY PT, R9, R8, 0x4, 0x1f ;  /* 0x0c801f0008097f89 */ /* 0x000e2400000e0000 */
[----:B------:R-:W-:Y:S01]  /*0fd0*/  SGXT.U32 R12, R12, 0x4 ;  /* 0x000000040c0c781a */ /* 0x000fe20000000000 */
[----:B-1----:R-:W-:-:S05]  /*0fe0*/  FADD R7, R4, R7 ;  /* 0x0000000704077221 */ /* 0x002fca0000000000 */
[----:B------:R-:W-:Y:S01]  /*0ff0*/  STS [R12.X4], R7 ;  /* 0x000000070c007388 */ /* 0x000fe20000004800 */
[----:B--2---:R-:W-:Y:S01]  /*1000*/  FADD R5, R10, R11 ;  /* 0x0000000b0a057221 */ /* 0x004fe20000000000 */
[----:B------:R-:W-:Y:S02]  /*1010*/  SHF.L.U32 R11, R2, 0x2, RZ ;  /* 0x00000002020b7819 */ /* 0x000fe400000006ff */
[----:B------:R-:W-:Y:S01]  /*1020*/  SHF.R.U32.HI R6, RZ, 0x3, R2 ;  /* 0x00000003ff067819 */ /* 0x000fe20000011602 */
[----:B---3--:R-:W-:Y:S01]  /*1030*/  FADD R16, R15, R16 ;  /* 0x000000100f107221 */ /* 0x008fe20000000000 */
[----:B------:R-:W-:Y:S02]  /*1040*/  LOP3.LUT R19, R11, 0xc, RZ, 0xc0, !PT ;  /* 0x0000000c0b137812 */ /* 0x000fe400078ec0ff */
[----:B------:R-:W-:Y:S02]  /*1050*/  LOP3.LUT R11, R6, 0xc, RZ, 0xc0, !PT ;  /* 0x0000000c060b7812 */ /* 0x000fe400078ec0ff */
[----:B------:R-:W-:Y:S01]  /*1060*/  LOP3.LUT R10, R2, 0xf, RZ, 0xc0, !PT ;  /* 0x0000000f020a7812 */ /* 0x000fe200078ec0ff */
[----:B0-----:R-:W-:Y:S01]  /*1070*/  FADD R9, R8, R9 ;  /* 0x0000000908097221 */ /* 0x001fe20000000000 */
[----:B------:R-:W-:Y:S01]  /*1080*/  SHF.L.U32 R8, R19, 0x4, RZ ;  /* 0x0000000413087819 */ /* 0x000fe200000006ff */
[----:B------:R-:W0:Y:S01]  /*1090*/  SHFL.BFLY PT, R17, R16, 0x4, 0x1f ;  /* 0x0c801f0010117f89 */ /* 0x000e2200000e0000 */
[----:B------:R-:W-:-:S02]  /*10a0*/  IADD3 R28, R28, R11, RZ ;  /* 0x0000000b1c1c7210 */ /* 0x000fc40007ffe0ff */
[----:B------:R-:W-:Y:S01]  /*10b0*/  LOP3.LUT R4, R8, R11, RZ, 0xfc, !PT ;  /* 0x0000000b08047212 */ /* 0x000fe200078efcff */
[----:B------:R-:W-:Y:S06]  /*10c0*/  BAR.SYNC.DEFER_BLOCKING 0x0 ;  /* 0x0000000000007b1d */ /* 0x000fec0000010000 */
[----:B------:R-:W-:Y:S04]  /*10d0*/  LDS R11, [R10.X4] ;  /* 0x000000000a0b7984 */ /* 0x000fe80000004800 */
[----:B------:R-:W-:Y:S01]  /*10e0*/  BAR.SYNC.DEFER_BLOCKING 0x0 ;  /* 0x0000000000007b1d */ /* 0x000fe20000010000 */
[----:B0-----:R-:W-:-:S05]  /*10f0*/  FADD R17, R16, R17 ;  /* 0x0000001110117221 */ /* 0x001fca0000000000 */
[----:B------:R-:W-:Y:S04]  /*1100*/  @!P0 STS [R4], R9 ;  /* 0x0000000904008388 */ /* 0x000fe80000000800 */
[----:B------:R-:W-:Y:S04]  /*1110*/  @!P0 STS [R28+0x10], R13 ;  /* 0x0000100d1c008388 */ /* 0x000fe80000000800 */
[----:B------:R-:W-:Y:S04]  /*1120*/  @!P0 STS [R28+0x20], R5 ;  /* 0x000020051c008388 */ /* 0x000fe80000000800 */
[----:B------:R-:W-:Y:S04]  /*1130*/  @!P0 STS [R28+0x30], R17 ;  /* 0x000030111c008388 */ /* 0x000fe80000000800 */
[----:B------:R-:W-:Y:S06]  /*1140*/  BAR.SYNC.DEFER_BLOCKING 0x0 ;  /* 0x0000000000007b1d */ /* 0x000fec0000010000 */
[----:B------:R-:W0:Y:S04]  /*1150*/  @!P1 LDS R3, [R2.X4] ;  /* 0x0000000002039984 */ /* 0x000e280000004800 */
[----:B0-----:R-:W0:Y:S01]  /*1160*/  SHFL.BFLY PT, R6, R3, 0x2, 0x1f ;  /* 0x0c401f0003067f89 */ /* 0x001e2200000e0000 */
[----:B------:R-:W-:Y:S01]  /*1170*/  LOP3.LUT P0, RZ, R2, 0x3, RZ, 0xc0, !PT ;  /* 0x0000000302ff7812 */ /* 0x000fe2000780c0ff */
[----:B0-----:R-:W-:-:S05]  /*1180*/  FADD R12, R3, R6 ;  /* 0x00000006030c7221 */ /* 0x001fca0000000000 */
[----:B------:R-:W0:Y:S01]  /*1190*/  SHFL.BFLY PT, R7, R12, 0x1, 0x1f ;  /* 0x0c201f000c077f89 */ /* 0x000e2200000e0000 */
[----:B------:R-:W-:Y:S01]  /*11a0*/  ISETP.LT.AND P0, PT, R2, 0x40, !P0 ;  /* 0x000000400200780c */ /* 0x000fe20004701270 */
[----:B0-----:R-:W-:-:S12]  /*11b0*/  FADD R15, R12, R7 ;  /* 0x000000070c0f7221 */ /* 0x001fd80000000000 */
[----:B------:R-:W-:Y:S04]  /*11c0*/  @P0 STS [R2.X4], R15 ;  /* 0x0000000f02000388 */ /* 0x000fe80000004800 */
[----:B------:R-:W-:Y:S06]  /*11d0*/  BAR.SYNC.DEFER_BLOCKING 0x0 ;  /* 0x0000000000007b1d */ /* 0x000fec0000010000 */
[----:B------:R-:W-:Y:S04]  /*11e0*/  LDS R4, [R19.X16] ;  /* 0x0000000013047984 */ /* 0x000fe8000000c800 */
[----:B------:R-:W-:Y:S04]  /*11f0*/  LDS R5, [R19.X16+0x10] ;  /* 0x0000100013057984 */ /* 0x000fe8000000c800 */
[----:B------:R-:W-:Y:S04]  /*1200*/  LDS R6, [R19.X16+0x20] ;  /* 0x0000200013067984 */ /* 0x000fe8000000c800 */
[----:B------:R-:W0:Y:S01]  /*1210*/  LDS R7, [R19.X16+0x30] ;  /* 0x0000300013077984 */ /* 0x000e22000000c800 */
[----:B------:R-:W-:-:S03]  /*1220*/  IMAD R12, R19, -0xc, R8 ;  /* 0xfffffff4130c7824 */ /* 0x000fc600078e0208 */
[----:B------:R-:W-:Y:S01]  /*1230*/  BAR.SYNC.DEFER_BLOCKING 0x0 ;  /* 0x0000000000007b1d */ /* 0x000fe20000010000 */
[----:B------:R-:W-:Y:S02]  /*1240*/  LOP3.LUT P0, RZ, R2, 0x70, RZ, 0xc0, !PT ;  /* 0x0000007002ff7812 */ /* 0x000fe4000780c0ff */
[----:B------:R-:W-:-:S05]  /*1250*/  LOP3.LUT R3, R29, 0xf, R2, 0xf8, !PT ;  /* 0x0000000f1d037812 */ /* 0x000fca00078ef802 */
[----:B------:R-:W-:Y:S01]  /*1260*/  IMAD.WIDE R8, R3, R0, c[0x0][0x180] ;  /* 0x0000600003087625 */ /* 0x000fe200078e0200 */
[----:B0-----:R0:W-:Y:S04]  /*1270*/  STS.128 [R12], R4 ;  /* 0x000000040c007388 */ /* 0x0011e80000000c00 */
[----:B------:R-:W-:Y:S06]  /*1280*/  BAR.SYNC.DEFER_BLOCKING 0x0 ;  /* 0x0000000000007b1d */ /* 0x000fec0000010000 */
[----:B------:R0:W-:Y:S01]  /*1290*/  @!P0 STG.E [R8.64], R11 ;  /* 0x0000000b08008986 */ /* 0x0001e2000c101904 */
[----:B------:R-:W-:Y:S05]  /*12a0*/  @P0 EXIT ;  /* 0x000000000000094d */ /* 0x000fea0003800000 */
[----:B0-----:R-:W0:Y:S01]  /*12b0*/  LDS R5, [R10.X4] ;  /* 0x000000000a057984 */ /* 0x001e220000004800 */
[----:B------:R-:W-:-:S05]  /*12c0*/  IMAD.WIDE R2, R3, R0, c[0x0][0x188] ;  /* 0x0000620003027625 */ /* 0x000fca00078e0200 */
[----:B0-----:R-:W-:Y:S01]  /*12d0*/  STG.E [R2.64], R5 ;  /* 0x0000000502007986 */ /* 0x001fe2000c101904 */
[----:B------:R-:W-:Y:S05]  /*12e0*/  EXIT ;  /* 0x000000000000794d */ /* 0x000fea0003800000 */
.L_x_0:
[----:B------:R-:W-:-:S00]  /*12f0*/  BRA `(.L_x_0) ;  /* 0xfffffff000007947 */ /* 0x000fc0000383ffff */
[----:B------:R-:W-:-:S00]  /*1300*/  NOP ;  /* 0x0000000000007918 */ /* 0x000fc00000000000 */
[----:B------:R-:W-:-:S00]  /*1310*/  NOP ;  /* 0x0000000000007918 */ /* 0x000fc00000000000 */
[----:B------:R-:W-:-:S00]  /*1320*/  NOP ;  /* 0x0000000000007918 */ /* 0x000fc00000000000 */
[----:B------:R-:W-:-:S00]  /*1330*/  NOP ;  /* 0x0000000000007918 */ /* 0x000fc00000000000 */
[----:B------:R-:W-:-:S00]  /*1340*/  NOP ;  /* 0x0000000000007918 */ /* 0x000fc00000000000 */
[----:B------:R-:W-:-:S00]  /*1350*/  NOP ;  /* 0x0000000000007918 */ /* 0x000fc00000000000 */
[----:B------:R-:W-:-:S00]  /*1360*/  NOP ;  /* 0x0000000000007918 */ /* 0x000fc00000000000 */
[----:B------:R-:W-:-:S00]  /*1370*/  NOP ;  /* 0x0000000000007918 */ /* 0x000fc00000000000 */
.L_x_1:


//--------------------- .nv.shared.triton_red_fused_native_layer_norm_native_layer_norm_backward_view_4 --------------------------
	.section	.nv.shared.triton_red_fused_native_layer_norm_native_layer_norm_backward_view_4,"aw",@nobits
	.sectionflags	@""
	.align	16
